//
// Generated by NVIDIA NVVM Compiler
//
// Compiler Build ID: CL-36424714
// Cuda compilation tools, release 13.0, V13.0.88
// Based on NVVM 20.0.0
//

.version 9.0
.target sm_100
.address_size 64

	// .globl	_Z29InitialiseAllMersenneTwistersv
.global .align 16 .b8 MT[524288];
.global .align 16 .b8 MTS[3145728];

.visible .entry _Z29InitialiseAllMersenneTwistersv()
{
	.reg .pred 	%p<2>;
	.reg .b32 	%r<61>;
	.reg .b64 	%rd<11>;

	mov.u64 	%rd7, MT;
	add.s64 	%rd10, %rd7, 12;
	mov.u64 	%rd8, MTS;
	add.s64 	%rd9, %rd8, 48;
	mov.b32 	%r60, 0;
$L__BB0_1:
	ld.global.u32 	%r4, [%rd10];
	shr.u32 	%r5, %r4, 30;
	xor.b32  	%r6, %r5, %r4;
	mad.lo.s32 	%r7, %r6, 1812433253, 1;
	shr.u32 	%r8, %r7, 30;
	xor.b32  	%r9, %r8, %r7;
	mad.lo.s32 	%r10, %r9, 1812433253, 2;
	shr.u32 	%r11, %r10, 30;
	xor.b32  	%r12, %r11, %r10;
	mad.lo.s32 	%r13, %r12, 1812433253, 3;
	st.global.v4.u32 	[%rd9+-48], {%r4, %r7, %r10, %r13};
	shr.u32 	%r14, %r13, 30;
	xor.b32  	%r15, %r14, %r13;
	mad.lo.s32 	%r16, %r15, 1812433253, 4;
	shr.u32 	%r17, %r16, 30;
	xor.b32  	%r18, %r17, %r16;
	mad.lo.s32 	%r19, %r18, 1812433253, 5;
	shr.u32 	%r20, %r19, 30;
	xor.b32  	%r21, %r20, %r19;
	mad.lo.s32 	%r22, %r21, 1812433253, 6;
	shr.u32 	%r23, %r22, 30;
	xor.b32  	%r24, %r23, %r22;
	mad.lo.s32 	%r25, %r24, 1812433253, 7;
	st.global.v4.u32 	[%rd9+-32], {%r16, %r19, %r22, %r25};
	shr.u32 	%r26, %r25, 30;
	xor.b32  	%r27, %r26, %r25;
	mad.lo.s32 	%r28, %r27, 1812433253, 8;
	shr.u32 	%r29, %r28, 30;
	xor.b32  	%r30, %r29, %r28;
	mad.lo.s32 	%r31, %r30, 1812433253, 9;
	shr.u32 	%r32, %r31, 30;
	xor.b32  	%r33, %r32, %r31;
	mad.lo.s32 	%r34, %r33, 1812433253, 10;
	shr.u32 	%r35, %r34, 30;
	xor.b32  	%r36, %r35, %r34;
	mad.lo.s32 	%r37, %r36, 1812433253, 11;
	st.global.v4.u32 	[%rd9+-16], {%r28, %r31, %r34, %r37};
	shr.u32 	%r38, %r37, 30;
	xor.b32  	%r39, %r38, %r37;
	mad.lo.s32 	%r40, %r39, 1812433253, 12;
	shr.u32 	%r41, %r40, 30;
	xor.b32  	%r42, %r41, %r40;
	mad.lo.s32 	%r43, %r42, 1812433253, 13;
	shr.u32 	%r44, %r43, 30;
	xor.b32  	%r45, %r44, %r43;
	mad.lo.s32 	%r46, %r45, 1812433253, 14;
	shr.u32 	%r47, %r46, 30;
	xor.b32  	%r48, %r47, %r46;
	mad.lo.s32 	%r49, %r48, 1812433253, 15;
	st.global.v4.u32 	[%rd9], {%r40, %r43, %r46, %r49};
	shr.u32 	%r50, %r49, 30;
	xor.b32  	%r51, %r50, %r49;
	mad.lo.s32 	%r52, %r51, 1812433253, 16;
	shr.u32 	%r53, %r52, 30;
	xor.b32  	%r54, %r53, %r52;
	mad.lo.s32 	%r55, %r54, 1812433253, 17;
	shr.u32 	%r56, %r55, 30;
	xor.b32  	%r57, %r56, %r55;
	mad.lo.s32 	%r58, %r57, 1812433253, 18;
	mov.b32 	%r59, 0;
	st.global.v4.u32 	[%rd9+16], {%r52, %r55, %r58, %r59};
	st.global.u32 	[%rd9+32], %r4;
	add.s32 	%r60, %r60, 1;
	add.s64 	%rd10, %rd10, 16;
	add.s64 	%rd9, %rd9, 96;
	setp.ne.s32 	%p1, %r60, 32768;
	@%p1 bra 	$L__BB0_1;
	ret;

}


// ===== COMPILED SASS (sm_100) =====

	.target	sm_100

	.elftype	@"ET_EXEC"


//--------------------- .note.nv.tkinfo           --------------------------
	.section	.note.nv.tkinfo,"",@"SHT_NOTE"
	.sectionflags	@"SHF_NOTE_NV_TKINFO"
	.tkinfo
        /*0018*/ 	.word	0x00000002
        /*0030*/ 	.string	""
        /*0030*/ 	.string	"ptxas"
        /*0030*/ 	.string	"Cuda compilation tools, release 13.0, V13.0.88"
        /*0030*/ 	.string	"Build cuda_13.0.r13.0/compiler.36424714_0"
        /*0030*/ 	.string	"-arch sm_100 -m 64 "



//--------------------- .note.nv.cuinfo           --------------------------
	.section	.note.nv.cuinfo,"",@"SHT_NOTE"
	.sectionflags	@"SHF_NOTE_NV_CUINFO"
        /*0018*/ 	.short	0x0002
        /*001a*/ 	.short	0x0064
        /*001c*/ 	.short	0x0082
	.zero		2


//--------------------- .nv.info                  --------------------------
	.section	.nv.info,"",@"SHT_CUDA_INFO"
	.align	4


	//----- nvinfo : EIATTR_REGCOUNT
	.align		4
        /*0000*/ 	.byte	0x04, 0x2f
        /*0002*/ 	.short	(.L_3 - .L_2)
	.align		4
.L_2:
        /*0004*/ 	.word	index@(_Z29InitialiseAllMersenneTwistersv)
        /*0008*/ 	.word	0x00000020


	//----- nvinfo : EIATTR_FRAME_SIZE
	.align		4
.L_3:
        /*000c*/ 	.byte	0x04, 0x11
        /*000e*/ 	.short	(.L_5 - .L_4)
	.align		4
.L_4:
        /*0010*/ 	.word	index@(_Z29InitialiseAllMersenneTwistersv)
        /*0014*/ 	.word	0x00000000


	//----- nvinfo : EIATTR_MIN_STACK_SIZE
	.align		4
.L_5:
        /*0018*/ 	.byte	0x04, 0x12
        /*001a*/ 	.short	(.L_7 - .L_6)
	.align		4
.L_6:
        /*001c*/ 	.word	index@(_Z29InitialiseAllMersenneTwistersv)
        /*0020*/ 	.word	0x00000000
.L_7:


//--------------------- .nv.compat                --------------------------
	.section	.nv.compat,"",@"SHT_CUDA_COMPAT_INFO"
	.align	4
        /*0000*/ 	.byte	0x02, 0x09, 0x00, 0x00, 0x02, 0x02, 0x01, 0x00, 0x02, 0x05, 0x05, 0x00, 0x03, 0x07, 0x01, 0x01
        /*0010*/ 	.byte	0x02, 0x03, 0x00, 0x00, 0x02, 0x06, 0x01, 0x00, 0x04, 0x0b, 0x08, 0x00, 0x09, 0x00, 0x00, 0x00
        /*0020*/ 	.byte	0x00, 0x00, 0x00, 0x00


//--------------------- .nv.info._Z29InitialiseAllMersenneTwistersv --------------------------
	.section	.nv.info._Z29InitialiseAllMersenneTwistersv,"",@"SHT_CUDA_INFO"
	.sectionflags	@""
	.align	4


	//----- nvinfo : EIATTR_CUDA_API_VERSION
	.align		4
        /*0000*/ 	.byte	0x04, 0x37
        /*0002*/ 	.short	(.L_9 - .L_8)
.L_8:
        /*0004*/ 	.word	0x00000082


	//----- nvinfo : EIATTR_SPARSE_MMA_MASK
	.align		4
.L_9:
        /*0008*/ 	.byte	0x03, 0x50
        /*000a*/ 	.short	0x0000


	//----- nvinfo : EIATTR_MAXREG_COUNT
	.align		4
        /*000c*/ 	.byte	0x03, 0x1b
        /*000e*/ 	.short	0x00ff


	//----- nvinfo : EIATTR_MERCURY_ISA_VERSION
	.align		4
        /*0010*/ 	.byte	0x03, 0x5f
        /*0012*/ 	.short	0x0101


	//----- nvinfo : EIATTR_VRC_CTA_INIT_COUNT
	.align		4
        /*0014*/ 	.byte	0x02, 0x4a
	.zero		1
	.zero		1


	//----- nvinfo : EIATTR_EXIT_INSTR_OFFSETS
	.align		4
        /*0018*/ 	.byte	0x04, 0x1c
        /*001a*/ 	.short	(.L_11 - .L_10)


	//   ....[0]....
.L_10:
        /*001c*/ 	.word	0x000010e0


	//----- nvinfo : EIATTR_SW_WAR
	.align		4
.L_11:
        /*0020*/ 	.byte	0x04, 0x36
        /*0022*/ 	.short	(.L_13 - .L_12)
.L_12:
        /*0024*/ 	.word	0x00000008
.L_13:


//--------------------- .nv.callgraph             --------------------------
	.section	.nv.callgraph,"",@"SHT_CUDA_CALLGRAPH"
	.align	4
	.sectionentsize	8
	.align		4
        /*0000*/ 	.word	0x00000000
	.align		4
        /*0004*/ 	.word	0xffffffff
	.align		4
        /*0008*/ 	.word	0x00000000
	.align		4
        /*000c*/ 	.word	0xfffffffe
	.align		4
        /*0010*/ 	.word	0x00000000
	.align		4
        /*0014*/ 	.word	0xfffffffd
	.align		4
        /*0018*/ 	.word	0x00000000
	.align		4
        /*001c*/ 	.word	0xfffffffc


//--------------------- .nv.constant4             --------------------------
	.section	.nv.constant4,"a",@progbits
	.align	8
	.align		8
.nv.constant4:
        /*0000*/ 	.dword	MT
	.align		8
        /*0008*/ 	.dword	MTS


//--------------------- .text._Z29InitialiseAllMersenneTwistersv --------------------------
	.section	.text._Z29InitialiseAllMersenneTwistersv,"ax",@progbits
	.align	128
        .global         _Z29InitialiseAllMersenneTwistersv
        .type           _Z29InitialiseAllMersenneTwistersv,@function
        .size           _Z29InitialiseAllMersenneTwistersv,(.L_x_2 - _Z29InitialiseAllMersenneTwistersv)
        .other          _Z29InitialiseAllMersenneTwistersv,@"STO_CUDA_ENTRY STV_DEFAULT"
_Z29InitialiseAllMersenneTwistersv:
.text._Z29InitialiseAllMersenneTwistersv:
[----:B------:R-:W-:Y:S01]  /*0000*/  LDC R1, c[0x0][0x37c] ;  /* 0x0000df00ff017b82 */ /* 0x000fe20000000800 */
[----:B------:R-:W0:Y:S01]  /*0010*/  LDCU.64 UR6, c[0x4][URZ] ;  /* 0x01000000ff0677ac */ /* 0x000e220008000a00 */
[----:B------:R-:W1:Y:S01]  /*0020*/  LDCU.64 UR4, c[0x4][0x8] ;  /* 0x01000100ff0477ac */ /* 0x000e620008000a00 */
[----:B------:R-:W2:Y:S01]  /*0030*/  LDCU.64 UR8, c[0x0][0x358] ;  /* 0x00006b00ff0877ac */ /* 0x000ea20008000a00 */
[----:B0-----:R-:W-:Y:S02]  /*0040*/  UIADD3 UR6, UP0, UPT, UR6, 0xc, URZ ;  /* 0x0000000c06067890 */ /* 0x001fe4000ff1e0ff */
[----:B-1----:R-:W-:Y:S02]  /*0050*/  UIADD3 UR4, UP1, UPT, UR4, 0x30, URZ ;  /* 0x0000003004047890 */ /* 0x002fe4000ff3e0ff */
[----:B------:R-:W-:Y:S02]  /*0060*/  UIADD3.X UR7, UPT, UPT, URZ, UR7, URZ, UP0, !UPT ;  /* 0x00000007ff077290 */ /* 0x000fe400087fe4ff */
[----:B------:R-:W-:Y:S01]  /*0070*/  IMAD.U32 R28, RZ, RZ, UR6 ;  /* 0x00000006ff1c7e24 */ /* 0x000fe2000f8e00ff */
[----:B------:R-:W-:Y:S01]  /*0080*/  UIADD3.X UR5, UPT, UPT, URZ, UR5, URZ, UP1, !UPT ;  /* 0x00000005ff057290 */ /* 0x000fe20008ffe4ff */
[----:B------:R-:W-:Y:S01]  /*0090*/  IMAD.U32 R22, RZ, RZ, UR4 ;  /* 0x00000004ff167e24 */ /* 0x000fe2000f8e00ff */
[----:B------:R-:W-:Y:S01]  /*00a0*/  UMOV UR4, URZ ;  /* 0x000000ff00047c82 */ /* 0x000fe20008000000 */
[----:B------:R-:W-:-:S03]  /*00b0*/  IMAD.U32 R29, RZ, RZ, UR7 ;  /* 0x00000007ff1d7e24 */ /* 0x000fc6000f8e00ff */
[----:B--2---:R-:W-:-:S07]  /*00c0*/  IMAD.U32 R23, RZ, RZ, UR5 ;  /* 0x00000005ff177e24 */ /* 0x004fce000f8e00ff */
.L_x_0:
[----:B--2---:R-:W2:Y:S01]  /*00d0*/  LDG.E R16, desc[UR8][R28.64] ;  /* 0x000000081c107981 */ /* 0x004ea2000c1e1900 */
[----:B------:R-:W-:Y:S01]  /*00e0*/  IMAD.MOV.U32 R0, RZ, RZ, 0x6c078965 ;  /* 0x6c078965ff007424 */ /* 0x000fe200078e00ff */
[----:B--2---:R-:W-:-:S04]  /*00f0*/  SHF.R.U32.HI R3, RZ, 0x1e, R16 ;  /* 0x0000001eff037819 */ /* 0x004fc80000011610 */
[----:B------:R-:W-:-:S05]  /*0100*/  LOP3.LUT R3, R3, R16, RZ, 0x3c, !PT ;  /* 0x0000001003037212 */ /* 0x000fca00078e3cff */
[----:B------:R-:W-:-:S05]  /*0110*/  IMAD R17, R3, R0, 0x1 ;  /* 0x0000000103117424 */ /* 0x000fca00078e0200 */
[----:B------:R-:W-:-:S04]  /*0120*/  SHF.R.U32.HI R2, RZ, 0x1e, R17 ;  /* 0x0000001eff027819 */ /* 0x000fc80000011611 */
        /* <DEDUP_REMOVED lines=46> */
[----:B------:R-:W-:Y:S02]  /*0410*/  IMAD R21, R3, R0, 0x11 ;  /* 0x0000001103157424 */ /* 0x000fe400078e0200 */
[----:B------:R-:W-:Y:S02]  /*0420*/  IMAD.MOV.U32 R3, RZ, RZ, R23 ;  /* 0x000000ffff037224 */ /* 0x000fe400078e0017 */
[----:B------:R-:W-:Y:S01]  /*0430*/  IMAD.MOV.U32 R23, RZ, RZ, RZ ;  /* 0x000000ffff177224 */ /* 0x000fe200078e00ff */
[----:B------:R-:W-:-:S04]  /*0440*/  SHF.R.U32.HI R2, RZ, 0x1e, R21 ;  /* 0x0000001eff027819 */ /* 0x000fc80000011615 */
[----:B------:R-:W-:Y:S01]  /*0450*/  LOP3.LUT R25, R2, R21, RZ, 0x3c, !PT ;  /* 0x0000001502197212 */ /* 0x000fe200078e3cff */
[----:B------:R-:W-:-:S04]  /*0460*/  IMAD.MOV.U32 R2, RZ, RZ, R22 ;  /* 0x000000ffff027224 */ /* 0x000fc800078e0016 */
[----:B------:R-:W-:Y:S01]  /*0470*/  IMAD R22, R25, R0, 0x12 ;  /* 0x0000001219167424 */ /* 0x000fe200078e0200 */
[----:B------:R0:W-:Y:S04]  /*0480*/  STG.E.128 desc[UR8][R2.64+-0x30], R16 ;  /* 0xffffd01002007986 */ /* 0x0001e8000c101d08 */
[----:B------:R-:W-:Y:S04]  /*0490*/  STG.E desc[UR8][R2.64+0x20], R16 ;  /* 0x0000201002007986 */ /* 0x000fe8000c101908 */
[----:B------:R1:W-:Y:S04]  /*04a0*/  STG.E.128 desc[UR8][R2.64+-0x20], R12 ;  /* 0xffffe00c02007986 */ /* 0x0003e8000c101d08 */
[----:B------:R-:W-:Y:S04]  /*04b0*/  STG.E.128 desc[UR8][R2.64+-0x10], R8 ;  /* 0xfffff00802007986 */ /* 0x000fe8000c101d08 */
[----:B------:R2:W-:Y:S04]  /*04c0*/  STG.E.128 desc[UR8][R2.64], R4 ;  /* 0x0000000402007986 */ /* 0x0005e8000c101d08 */
[----:B------:R3:W-:Y:S04]  /*04d0*/  STG.E.128 desc[UR8][R2.64+0x10], R20 ;  /* 0x0000101402007986 */ /* 0x0007e8000c101d08 */
[----:B------:R-:W4:Y:S01]  /*04e0*/  LDG.E R24, desc[UR8][R28.64+0x10] ;  /* 0x000010081c187981 */ /* 0x000f22000c1e1900 */
[----:B0-----:R-:W-:Y:S01]  /*04f0*/  IMAD.MOV.U32 R19, RZ, RZ, RZ ;  /* 0x000000ffff137224 */ /* 0x001fe200078e00ff */
[----:B----4-:R-:W-:-:S02]  /*0500*/  SHF.R.U32.HI R25, RZ, 0x1e, R24 ;  /* 0x0000001eff197819 */ /* 0x010fc40000011618 */
[----:B------:R-:W-:Y:S02]  /*0510*/  STG.E desc[UR8][R2.64+0x80], R24 ;  /* 0x0000801802007986 */ /* 0x000fe4000c101908 */
[----:B------:R-:W-:-:S05]  /*0520*/  LOP3.LUT R25, R25, R24, RZ, 0x3c, !PT ;  /* 0x0000001819197212 */ /* 0x000fca00078e3cff */
[----:B------:R-:W-:-:S05]  /*0530*/  IMAD R25, R25, R0, 0x1 ;  /* 0x0000000119197424 */ /* 0x000fca00078e0200 */
[----:B------:R-:W-:-:S04]  /*0540*/  SHF.R.U32.HI R18, RZ, 0x1e, R25 ;  /* 0x0000001eff127819 */ /* 0x000fc80000011619 */
[----:B------:R-:W-:-:S05]  /*0550*/  LOP3.LUT R17, R18, R25, RZ, 0x3c, !PT ;  /* 0x0000001912117212 */ /* 0x000fca00078e3cff */
[----:B------:R-:W-:-:S05]  /*0560*/  IMAD R26, R17, R0, 0x2 ;  /* 0x00000002111a7424 */ /* 0x000fca00078e0200 */
[----:B-1----:R-:W-:-:S04]  /*0570*/  SHF.R.U32.HI R13, RZ, 0x1e, R26 ;  /* 0x0000001eff0d7819 */ /* 0x002fc8000001161a */
[----:B------:R-:W-:-:S05]  /*0580*/  LOP3.LUT R13, R13, R26, RZ, 0x3c, !PT ;  /* 0x0000001a0d0d7212 */ /* 0x000fca00078e3cff */
[----:B------:R-:W-:-:S05]  /*0590*/  IMAD R27, R13, R0, 0x3 ;  /* 0x000000030d1b7424 */ /* 0x000fca00078e0200 */
[----:B--2---:R-:W-:Y:S01]  /*05a0*/  SHF.R.U32.HI R4, RZ, 0x1e, R27 ;  /* 0x0000001eff047819 */ /* 0x004fe2000001161b */
[----:B------:R-:W-:Y:S03]  /*05b0*/  STG.E.128 desc[UR8][R2.64+0x30], R24 ;  /* 0x0000301802007986 */ /* 0x000fe6000c101d08 */
        /* <DEDUP_REMOVED lines=11> */
[----:B------:R-:W-:Y:S01]  /*0670*/  SHF.R.U32.HI R8, RZ, 0x1e, R7 ;  /* 0x0000001eff087819 */ /* 0x000fe20000011607 */
[----:B------:R0:W-:Y:S03]  /*0680*/  STG.E.128 desc[UR8][R2.64+0x40], R4 ;  /* 0x0000400402007986 */ /* 0x0001e6000c101d08 */
        /* <DEDUP_REMOVED lines=32> */
[----:B---3--:R-:W-:-:S05]  /*0890*/  LOP3.LUT R21, R18, R17, RZ, 0x3c, !PT ;  /* 0x0000001112157212 */ /* 0x008fca00078e3cff */
[----:B------:R-:W-:-:S05]  /*08a0*/  IMAD R18, R21, R0, 0x12 ;  /* 0x0000001215127424 */ /* 0x000fca00078e0200 */
[----:B------:R3:W-:Y:S04]  /*08b0*/  STG.E.128 desc[UR8][R2.64+0x70], R16 ;  /* 0x0000701002007986 */ /* 0x0007e8000c101d08 */
[----:B------:R-:W4:Y:S02]  /*08c0*/  LDG.E R20, desc[UR8][R28.64+0x20] ;  /* 0x000020081c147981 */ /* 0x000f24000c1e1900 */
[----:B----4-:R-:W-:Y:S02]  /*08d0*/  SHF.R.U32.HI R21, RZ, 0x1e, R20 ;  /* 0x0000001eff157819 */ /* 0x010fe40000011614 */
[----:B------:R-:W-:Y:S02]  /*08e0*/  STG.E desc[UR8][R2.64+0xe0], R20 ;  /* 0x0000e01402007986 */ /* 0x000fe4000c101908 */
[----:B------:R-:W-:-:S05]  /*08f0*/  LOP3.LUT R21, R21, R20, RZ, 0x3c, !PT ;  /* 0x0000001415157212 */ /* 0x000fca00078e3cff */
[----:B------:R-:W-:-:S05]  /*0900*/  IMAD R21, R21, R0, 0x1 ;  /* 0x0000000115157424 */ /* 0x000fca00078e0200 */
[----:B------:R-:W-:-:S04]  /*0910*/  SHF.R.U32.HI R22, RZ, 0x1e, R21 ;  /* 0x0000001eff167819 */ /* 0x000fc80000011615 */
[----:B------:R-:W-:-:S05]  /*0920*/  LOP3.LUT R23, R22, R21, RZ, 0x3c, !PT ;  /* 0x0000001516177212 */ /* 0x000fca00078e3cff */
[----:B------:R-:W-:-:S05]  /*0930*/  IMAD R22, R23, R0, 0x2 ;  /* 0x0000000217167424 */ /* 0x000fca00078e0200 */
[----:B0-----:R-:W-:-:S04]  /*0940*/  SHF.R.U32.HI R5, RZ, 0x1e, R22 ;  /* 0x0000001eff057819 */ /* 0x001fc80000011616 */
        /* <DEDUP_REMOVED lines=15> */
[----:B-1----:R-:W-:Y:S01]  /*0a40*/  SHF.R.U32.HI R8, RZ, 0x1e, R7 ;  /* 0x0000001eff087819 */ /* 0x002fe20000011607 */
        /* <DEDUP_REMOVED lines=12> */
[----:B--2---:R-:W-:Y:S01]  /*0b10*/  SHF.R.U32.HI R12, RZ, 0x1e, R11 ;  /* 0x0000001eff0c7819 */ /* 0x004fe2000001160b */
        /* <DEDUP_REMOVED lines=12> */
[----:B---3--:R-:W-:Y:S01]  /*0be0*/  SHF.R.U32.HI R16, RZ, 0x1e, R15 ;  /* 0x0000001eff107819 */ /* 0x008fe2000001160f */
        /* <DEDUP_REMOVED lines=9> */
[----:B------:R4:W-:Y:S04]  /*0c80*/  STG.E.128 desc[UR8][R2.64+0xd0], R16 ;  /* 0x0000d01002007986 */ /* 0x0009e8000c101d08 */
[----:B------:R5:W2:Y:S01]  /*0c90*/  LDG.E R24, desc[UR8][R28.64+0x30] ;  /* 0x000030081c187981 */ /* 0x000aa2000c1e1900 */
[----:B------:R-:W-:-:S04]  /*0ca0*/  UIADD3 UR4, UPT, UPT, UR4, 0x4, URZ ;  /* 0x0000000404047890 */ /* 0x000fc8000fffe0ff */
[----:B------:R-:W-:Y:S01]  /*0cb0*/  UISETP.NE.AND UP0, UPT, UR4, 0x8000, UPT ;  /* 0x000080000400788c */ /* 0x000fe2000bf05270 */
[----:B-----5:R-:W-:-:S05]  /*0cc0*/  IADD3 R28, P0, PT, R28, 0x40, RZ ;  /* 0x000000401c1c7810 */ /* 0x020fca0007f1e0ff */
[----:B------:R-:W-:Y:S01]  /*0cd0*/  IMAD.X R29, RZ, RZ, R29, P0 ;  /* 0x000000ffff1d7224 */ /* 0x000fe200000e061d */
[----:B--2---:R-:W-:Y:S01]  /*0ce0*/  SHF.R.U32.HI R25, RZ, 0x1e, R24 ;  /* 0x0000001eff197819 */ /* 0x004fe20000011618 */
[----:B------:R2:W-:Y:S03]  /*0cf0*/  STG.E desc[UR8][R2.64+0x140], R24 ;  /* 0x0001401802007986 */ /* 0x0005e6000c101908 */
[----:B------:R-:W-:-:S05]  /*0d00*/  LOP3.LUT R25, R25, R24, RZ, 0x3c, !PT ;  /* 0x0000001819197212 */ /* 0x000fca00078e3cff */
[----:B------:R-:W-:-:S05]  /*0d10*/  IMAD R25, R25, R0, 0x1 ;  /* 0x0000000119197424 */ /* 0x000fca00078e0200 */
[----:B0-----:R-:W-:-:S04]  /*0d20*/  SHF.R.U32.HI R22, RZ, 0x1e, R25 ;  /* 0x0000001eff167819 */ /* 0x001fc80000011619 */
[----:B------:R-:W-:Y:S02]  /*0d30*/  LOP3.LUT R21, R22, R25, RZ, 0x3c, !PT ;  /* 0x0000001916157212 */ /* 0x000fe400078e3cff */
[----:B------:R-:W-:-:S03]  /*0d40*/  IADD3 R22, P1, PT, R2, 0x180, RZ ;  /* 0x0000018002167810 */ /* 0x000fc60007f3e0ff */
[----:B------:R-:W-:Y:S02]  /*0d50*/  IMAD R26, R21, R0, 0x2 ;  /* 0x00000002151a7424 */ /* 0x000fe400078e0200 */
[----:B------:R-:W-:-:S03]  /*0d60*/  IMAD.X R23, RZ, RZ, R3, P1 ;  /* 0x000000ffff177224 */ /* 0x000fc600008e0603 */
[----:B-1----:R-:W-:-:S04]  /*0d70*/  SHF.R.U32.HI R5, RZ, 0x1e, R26 ;  /* 0x0000001eff057819 */ /* 0x002fc8000001161a */
        /* <DEDUP_REMOVED lines=41> */
[----:B----4-:R-:W-:Y:S01]  /*1010*/  SHF.R.U32.HI R16, RZ, 0x1e, R15 ;  /* 0x0000001eff107819 */ /* 0x010fe2000001160f */
        /* <DEDUP_REMOVED lines=9> */
[----:B------:R-:W-:-:S05]  /*10b0*/  IMAD.MOV.U32 R19, RZ, RZ, RZ ;  /* 0x000000ffff137224 */ /* 0x000fca00078e00ff */
[----:B------:R2:W-:Y:S01]  /*10c0*/  STG.E.128 desc[UR8][R2.64+0x130], R16 ;  /* 0x0001301002007986 */ /* 0x0005e2000c101d08 */
[----:B------:R-:W-:Y:S05]  /*10d0*/  BRA.U UP0, `(.L_x_0) ;  /* 0xffffffed00fc7547 */ /* 0x000fea000b83ffff */
[----:B------:R-:W-:Y:S05]  /*10e0*/  EXIT ;  /* 0x000000000000794d */ /* 0x000fea0003800000 */
.L_x_1:
[----:B------:R-:W-:-:S00]  /*10f0*/  BRA `(.L_x_1) ;  /* 0xfffffffc00fc7947 */ /* 0x000fc0000383ffff */
[----:B------:R-:W-:-:S00]  /*1100*/  NOP ;  /* 0x0000000000007918 */ /* 0x000fc00000000000 */
[----:B------:R-:W-:-:S00]  /*1110*/  NOP ;  /* 0x0000000000007918 */ /* 0x000fc00000000000 */
[----:B------:R-:W-:-:S00]  /*1120*/  NOP ;  /* 0x0000000000007918 */ /* 0x000fc00000000000 */
[----:B------:R-:W-:-:S00]  /*1130*/  NOP ;  /* 0x0000000000007918 */ /* 0x000fc00000000000 */
[----:B------:R-:W-:-:S00]  /*1140*/  NOP ;  /* 0x0000000000007918 */ /* 0x000fc00000000000 */
[----:B------:R-:W-:-:S00]  /*1150*/  NOP ;  /* 0x0000000000007918 */ /* 0x000fc00000000000 */
[----:B------:R-:W-:-:S00]  /*1160*/  NOP ;  /* 0x0000000000007918 */ /* 0x000fc00000000000 */
[----:B------:R-:W-:-:S00]  /*1170*/  NOP ;  /* 0x0000000000007918 */ /* 0x000fc00000000000 */
.L_x_2:


//--------------------- .nv.shared.reserved.0     --------------------------
	.section	.nv.shared.reserved.0,"aw",@nobits
	.weak		__nv_reservedSMEM_offset_0_alias
	.size		__nv_reservedSMEM_offset_0_alias, 0, 64
	.other		__nv_reservedSMEM_offset_0_alias,@"STO_CUDA_RESERVED_SHARED STV_DEFAULT"
__nv_reservedSMEM_offset_0_alias:
	.zero		0
	.zero		64


//--------------------- .nv.global                --------------------------
	.section	.nv.global,"aw",@nobits
	.align	16
.nv.global:
	.type		MT,@object
	.size		MT,(MTS - MT)
MT:
	.zero		524288
	.type		MTS,@object
	.size		MTS,(.L_1 - MTS)
MTS:
	.zero		3145728
.L_1:


//--------------------- .nv.constant0._Z29InitialiseAllMersenneTwistersv --------------------------
	.section	.nv.constant0._Z29InitialiseAllMersenneTwistersv,"a",@progbits
	.sectionflags	@""
	.align	4
.nv.constant0._Z29InitialiseAllMersenneTwistersv:
	.zero		896


//--------------------- SYMBOLS --------------------------

	.type		.nv.reservedSmem.offset0,@object
	.size		.nv.reservedSmem.offset0,0x4
